	.headerflags	@"EF_CUDA_TEXMODE_UNIFIED EF_CUDA_64BIT_ADDRESS EF_CUDA_ACCELERATORS EF_CUDA_SM90 EF_CUDA_VIRTUAL_SM(EF_CUDA_SM90)"
	.elftype	@"ET_EXEC"


//--------------------- .nv.info                  --------------------------
	.section	.nv.info,"",@"SHT_CUDA_INFO"
	.align	4


	//----- nvinfo : EIATTR_REGCOUNT
	.align		4
        /*0000*/ 	.byte	0x04, 0x2f
        /*0002*/ 	.short	(.L_1 - .L_0)
	.align		4
.L_0:
        /*0004*/ 	.word	index@(triton_poi_fused_max_pool2d_with_indices_4)
        /*0008*/ 	.word	0x0000004e


	//----- nvinfo : EIATTR_MIN_STACK_SIZE
	.align		4
.L_1:
        /*000c*/ 	.byte	0x04, 0x12
        /*000e*/ 	.short	(.L_3 - .L_2)
	.align		4
.L_2:
        /*0010*/ 	.word	index@(triton_poi_fused_max_pool2d_with_indices_4)
        /*0014*/ 	.word	0x00000000


	//----- nvinfo : EIATTR_FRAME_SIZE
	.align		4
.L_3:
        /*0018*/ 	.byte	0x04, 0x11
        /*001a*/ 	.short	(.L_5 - .L_4)
	.align		4
.L_4:
        /*001c*/ 	.word	index@(triton_poi_fused_max_pool2d_with_indices_4)
        /*0020*/ 	.word	0x00000000


	//----- nvinfo : EIATTR_MIN_STACK_SIZE
	.align		4
.L_5:
        /*0024*/ 	.byte	0x04, 0x12
        /*0026*/ 	.short	(.L_7 - .L_6)
	.align		4
.L_6:
        /*0028*/ 	.word	index@(triton_poi_fused_max_pool2d_with_indices_4)
        /*002c*/ 	.word	0x00000000
.L_7:


//--------------------- .nv.info.triton_poi_fused_max_pool2d_with_indices_4 --------------------------
	.section	.nv.info.triton_poi_fused_max_pool2d_with_indices_4,"",@"SHT_CUDA_INFO"
	.sectionflags	@""
	.align	4


	//----- nvinfo : EIATTR_CUDA_API_VERSION
	.align		4
        /*0000*/ 	.byte	0x04, 0x37
        /*0002*/ 	.short	(.L_9 - .L_8)
.L_8:
        /*0004*/ 	.word	0x0000007c


	//----- nvinfo : EIATTR_KPARAM_INFO
	.align		4
.L_9:
        /*0008*/ 	.byte	0x04, 0x17
        /*000a*/ 	.short	(.L_11 - .L_10)
.L_10:
        /*000c*/ 	.word	0x00000000
        /*0010*/ 	.short	0x0004
        /*0012*/ 	.short	0x001c
        /*0014*/ 	.byte	0x00, 0xf0, 0x11, 0x00


	//----- nvinfo : EIATTR_KPARAM_INFO
	.align		4
.L_11:
        /*0018*/ 	.byte	0x04, 0x17
        /*001a*/ 	.short	(.L_13 - .L_12)
.L_12:
        /*001c*/ 	.word	0x00000000
        /*0020*/ 	.short	0x0003
        /*0022*/ 	.short	0x0018
        /*0024*/ 	.byte	0x00, 0xf0, 0x11, 0x00


	//----- nvinfo : EIATTR_KPARAM_INFO
	.align		4
.L_13:
        /*0028*/ 	.byte	0x04, 0x17
        /*002a*/ 	.short	(.L_15 - .L_14)
.L_14:
        /*002c*/ 	.word	0x00000000
        /*0030*/ 	.short	0x0002
        /*0032*/ 	.short	0x0010
        /*0034*/ 	.byte	0x00, 0xf4, 0x21, 0x00


	//----- nvinfo : EIATTR_KPARAM_INFO
	.align		4
.L_15:
        /*0038*/ 	.byte	0x04, 0x17
        /*003a*/ 	.short	(.L_17 - .L_16)
.L_16:
        /*003c*/ 	.word	0x00000000
        /*0040*/ 	.short	0x0001
        /*0042*/ 	.short	0x0008
        /*0044*/ 	.byte	0x00, 0xf4, 0x21, 0x00


	//----- nvinfo : EIATTR_KPARAM_INFO
	.align		4
.L_17:
        /*0048*/ 	.byte	0x04, 0x17
        /*004a*/ 	.short	(.L_19 - .L_18)
.L_18:
        /*004c*/ 	.word	0x00000000
        /*0050*/ 	.short	0x0000
        /*0052*/ 	.short	0x0000
        /*0054*/ 	.byte	0x00, 0xf4, 0x21, 0x00


	//----- nvinfo : EIATTR_SPARSE_MMA_MASK
	.align		4
.L_19:
        /*0058*/ 	.byte	0x03, 0x50
        /*005a*/ 	.short	0x0000


	//----- nvinfo : EIATTR_MAXREG_COUNT
	.align		4
        /*005c*/ 	.byte	0x03, 0x1b
        /*005e*/ 	.short	0x00ff


	//----- nvinfo : EIATTR_EXIT_INSTR_OFFSETS
	.align		4
        /*0060*/ 	.byte	0x04, 0x1c
        /*0062*/ 	.short	(.L_21 - .L_20)


	//   ....[0]....
.L_20:
        /*0064*/ 	.word	0x000024f0


	//   ....[1]....
        /*0068*/ 	.word	0x00002510


	//----- nvinfo : EIATTR_REQNTID
	.align		4
.L_21:
        /*006c*/ 	.byte	0x04, 0x10
        /*006e*/ 	.short	(.L_23 - .L_22)
.L_22:
        /*0070*/ 	.word	0x00000100
        /*0074*/ 	.word	0x00000001
        /*0078*/ 	.word	0x00000001


	//----- nvinfo : EIATTR_CBANK_PARAM_SIZE
	.align		4
.L_23:
        /*007c*/ 	.byte	0x03, 0x19
        /*007e*/ 	.short	0x0020


	//----- nvinfo : EIATTR_PARAM_CBANK
	.align		4
        /*0080*/ 	.byte	0x04, 0x0a
        /*0082*/ 	.short	(.L_25 - .L_24)
	.align		4
.L_24:
        /*0084*/ 	.word	index@(.nv.constant0.triton_poi_fused_max_pool2d_with_indices_4)
        /*0088*/ 	.short	0x0210
        /*008a*/ 	.short	0x0020


	//----- nvinfo : EIATTR_SW_WAR
	.align		4
.L_25:
        /*008c*/ 	.byte	0x04, 0x36
        /*008e*/ 	.short	(.L_27 - .L_26)
.L_26:
        /*0090*/ 	.word	0x00000008
.L_27:


//--------------------- .nv.callgraph             --------------------------
	.section	.nv.callgraph,"",@"SHT_CUDA_CALLGRAPH"
	.align	4
	.sectionentsize	8
	.align		4
        /*0000*/ 	.word	0x00000000
	.align		4
        /*0004*/ 	.word	0xffffffff
	.align		4
        /*0008*/ 	.word	0x00000000
	.align		4
        /*000c*/ 	.word	0xfffffffe
	.align		4
        /*0010*/ 	.word	0x00000000
	.align		4
        /*0014*/ 	.word	0xfffffffd
	.align		4
        /*0018*/ 	.word	0x00000000
	.align		4
        /*001c*/ 	.word	0xfffffffc


//--------------------- .text.triton_poi_fused_max_pool2d_with_indices_4 --------------------------
	.section	.text.triton_poi_fused_max_pool2d_with_indices_4,"ax",@progbits
	.sectionflags	@"SHF_BARRIERS=1"
	.align	128
        .global         triton_poi_fused_max_pool2d_with_indices_4
        .type           triton_poi_fused_max_pool2d_with_indices_4,@function
        .size           triton_poi_fused_max_pool2d_with_indices_4,(.L_x_1 - triton_poi_fused_max_pool2d_with_indices_4)
        .other          triton_poi_fused_max_pool2d_with_indices_4,@"STO_CUDA_ENTRY STV_DEFAULT"
triton_poi_fused_max_pool2d_with_indices_4:
.text.triton_poi_fused_max_pool2d_with_indices_4:
[----:B------:R-:W0:Y:S02]  /*0000*/  LDC R1, c[0x0][0x28] ;  /* 0x00000a00ff017b82 */ /* 0x000e240000000800 */
[----:B------:R-:W1:Y:S01]  /*0010*/  S2R R8, SR_TID.X ;  /* 0x0000000000087919 */ /* 0x000e620000002100 */
[----:B------:R-:W2:Y:S01]  /*0020*/  LDC.64 R64, c[0x0][0x210] ;  /* 0x00008400ff407b82 */ /* 0x000ea20000000a00 */
[----:B------:R-:W-:Y:S02]  /*0030*/  CS2R R20, SRZ ;  /* 0x0000000000147805 */ /* 0x000fe4000001ff00 */
[----:B------:R-:W-:Y:S01]  /*0040*/  CS2R R22, SRZ ;  /* 0x0000000000167805 */ /* 0x000fe2000001ff00 */
[----:B------:R-:W3:Y:S01]  /*0050*/  S2R R10, SR_CTAID.Y ;  /* 0x00000000000a7919 */ /* 0x000ee20000002600 */
[----:B------:R-:W-:Y:S02]  /*0060*/  CS2R R16, SRZ ;  /* 0x0000000000107805 */ /* 0x000fe4000001ff00 */
[----:B------:R-:W-:Y:S01]  /*0070*/  CS2R R18, SRZ ;  /* 0x0000000000127805 */ /* 0x000fe2000001ff00 */
[----:B------:R-:W-:Y:S01]  /*0080*/  ULDC.64 UR6, c[0x0][0x208] ;  /* 0x0000820000067ab9 */ /* 0x000fe20000000a00 */
[----:B------:R-:W4:Y:S01]  /*0090*/  S2R R2, SR_CTAID.X ;  /* 0x0000000000027919 */ /* 0x000f220000002500 */
[----:B-1----:R-:W-:Y:S01]  /*00a0*/  SHF.R.U32.HI R7, RZ, 0x3, R8 ;  /* 0x00000003ff077819 */ /* 0x002fe20000011608 */
[----:B------:R-:W-:-:S02]  /*00b0*/  IMAD.SHL.U32 R9, R8, 0x10, RZ ;  /* 0x0000001008097824 */ /* 0x000fc400078e00ff */
[----:B---3--:R-:W-:Y:S01]  /*00c0*/  IMAD.SHL.U32 R12, R10, 0x20, RZ ;  /* 0x000000200a0c7824 */ /* 0x008fe200078e00ff */
[----:B------:R-:W-:Y:S01]  /*00d0*/  SGXT.U32 R7, R7, 0x5 ;  /* 0x000000050707781a */ /* 0x000fe20000000000 */
[----:B----4-:R-:W-:-:S03]  /*00e0*/  IMAD.SHL.U32 R2, R2, 0x80, RZ ;  /* 0x0000008002027824 */ /* 0x010fc600078e00ff */
[----:B------:R-:W-:-:S04]  /*00f0*/  LOP3.LUT R0, R12, R7, RZ, 0xfc, !PT ;  /* 0x000000070c007212 */ /* 0x000fc800078efcff */
[----:B------:R-:W-:Y:S02]  /*0100*/  SHF.R.S32.HI R3, RZ, 0x1f, R0 ;  /* 0x0000001fff037819 */ /* 0x000fe40000011400 */
[----:B------:R-:W-:Y:S02]  /*0110*/  LOP3.LUT R9, R2, 0x70, R9, 0xf8, !PT ;  /* 0x0000007002097812 */ /* 0x000fe400078ef809 */
[----:B------:R-:W-:Y:S02]  /*0120*/  LEA.HI R3, R3, R0, RZ, 0x4 ;  /* 0x0000000003037211 */ /* 0x000fe400078f20ff */
[----:B------:R-:W-:Y:S02]  /*0130*/  ISETP.GE.AND P0, PT, R9, 0x80, PT ;  /* 0x000000800900780c */ /* 0x000fe40003f06270 */
[C---:B------:R-:W-:Y:S01]  /*0140*/  LOP3.LUT R5, R3.reuse, 0xfffff0, RZ, 0xc0, !PT ;  /* 0x00fffff003057812 */ /* 0x040fe200078ec0ff */
[----:B------:R-:W-:-:S04]  /*0150*/  IMAD.SHL.U32 R3, R3, 0x200, RZ ;  /* 0x0000020003037824 */ /* 0x000fc800078e00ff */
[----:B------:R-:W-:Y:S01]  /*0160*/  IMAD.IADD R5, R0, 0x1, -R5 ;  /* 0x0000000100057824 */ /* 0x000fe200078e0a05 */
[----:B------:R-:W-:-:S05]  /*0170*/  LOP3.LUT R4, R3, 0xffffe000, RZ, 0xc0, !PT ;  /* 0xffffe00003047812 */ /* 0x000fca00078ec0ff */
[----:B------:R-:W-:-:S04]  /*0180*/  IMAD R53, R5, 0x100, R4 ;  /* 0x0000010005357824 */ /* 0x000fc800078e0204 */
[----:B------:R-:W-:Y:S02]  /*0190*/  VIADD R29, R53, 0x80 ;  /* 0x00000080351d7836 */ /* 0x000fe40000000000 */
[C---:B------:R-:W-:Y:S02]  /*01a0*/  IMAD.IADD R5, R9.reuse, 0x1, R53 ;  /* 0x0000000109057824 */ /* 0x040fe400078e0235 */
[----:B------:R-:W-:Y:S02]  /*01b0*/  IMAD.IADD R15, R9, 0x1, R29 ;  /* 0x00000001090f7824 */ /* 0x000fe400078e021d */
[----:B--2---:R-:W-:-:S04]  /*01c0*/  IMAD.WIDE R4, R5, 0x4, R64 ;  /* 0x0000000405047825 */ /* 0x004fc800078e0240 */
[----:B------:R-:W-:Y:S01]  /*01d0*/  IMAD.WIDE R14, R15, 0x4, R64 ;  /* 0x000000040f0e7825 */ /* 0x000fe200078e0240 */
[----:B------:R-:W2:Y:S04]  /*01e0*/  @!P0 LDG.E.EL.128 R20, desc[UR6][R4.64] ;  /* 0x0000000604148981 */ /* 0x000ea8000c2e1d00 */
[----:B------:R1:W2:Y:S01]  /*01f0*/  @!P0 LDG.E.EL.128 R16, desc[UR6][R14.64] ;  /* 0x000000060e108981 */ /* 0x0002a2000c2e1d00 */
[----:B------:R-:W-:Y:S01]  /*0200*/  VIADD R57, R53, 0x1000 ;  /* 0x0000100035397836 */ /* 0x000fe20000000000 */
[----:B------:R-:W-:Y:S02]  /*0210*/  CS2R R32, SRZ ;  /* 0x0000000000207805 */ /* 0x000fe4000001ff00 */
[----:B------:R-:W-:Y:S01]  /*0220*/  CS2R R34, SRZ ;  /* 0x0000000000227805 */ /* 0x000fe2000001ff00 */
[----:B------:R-:W-:-:S04]  /*0230*/  IMAD.IADD R25, R9, 0x1, R57 ;  /* 0x0000000109197824 */ /* 0x000fc800078e0239 */
[----:B------:R-:W-:-:S05]  /*0240*/  IMAD.WIDE R24, R25, 0x4, R64 ;  /* 0x0000000419187825 */ /* 0x000fca00078e0240 */
[----:B------:R3:W4:Y:S01]  /*0250*/  @!P0 LDG.E.EL.128 R32, desc[UR6][R24.64] ;  /* 0x0000000618208981 */ /* 0x000722000c2e1d00 */
[----:B------:R-:W-:-:S05]  /*0260*/  LOP3.LUT R46, R9, 0x4, RZ, 0xfc, !PT ;  /* 0x00000004092e7812 */ /* 0x000fca00078efcff */
[C---:B-1----:R-:W-:Y:S02]  /*0270*/  IMAD.IADD R15, R46.reuse, 0x1, R53 ;  /* 0x000000012e0f7824 */ /* 0x042fe400078e0235 */
[----:B---3--:R-:W-:Y:S02]  /*0280*/  IMAD.IADD R25, R46, 0x1, R29 ;  /* 0x000000012e197824 */ /* 0x008fe400078e021d */
[----:B------:R-:W-:-:S04]  /*0290*/  IMAD.WIDE R14, R15, 0x4, R64 ;  /* 0x000000040f0e7825 */ /* 0x000fc800078e0240 */
[----:B------:R-:W-:Y:S01]  /*02a0*/  IMAD.WIDE R24, R25, 0x4, R64 ;  /* 0x0000000419187825 */ /* 0x000fe200078e0240 */
[----:B--2---:R-:W-:Y:S02]  /*02b0*/  FSETP.GT.AND P6, PT, R16, R20, PT ;  /* 0x000000141000720b */ /* 0x004fe40003fc4000 */
[----:B------:R-:W-:Y:S02]  /*02c0*/  FSETP.GT.AND P5, PT, R18, R22, PT ;  /* 0x000000161200720b */ /* 0x000fe40003fa4000 */
[----:B------:R-:W-:Y:S02]  /*02d0*/  FSETP.GT.AND P3, PT, R19, R23, PT ;  /* 0x000000171300720b */ /* 0x000fe40003f64000 */
[----:B------:R-:W-:Y:S02]  /*02e0*/  FSETP.NAN.AND P1, PT, R16, R16, PT ;  /* 0x000000101000720b */ /* 0x000fe40003f28000 */
[----:B------:R-:W-:Y:S02]  /*02f0*/  FSETP.GT.AND P4, PT, R17, R21, PT ;  /* 0x000000151100720b */ /* 0x000fe40003f84000 */
[----:B------:R-:W-:-:S02]  /*0300*/  FSETP.NAN.AND P2, PT, R19, R19, PT ;  /* 0x000000131300720b */ /* 0x000fc40003f48000 */
[----:B------:R-:W-:Y:S02]  /*0310*/  P2R R39, PR, RZ, 0x8 ;  /* 0x00000008ff277803 */ /* 0x000fe40000000000 */
[----:B------:R-:W-:Y:S02]  /*0320*/  @!P6 SEL R16, R16, R20, P1 ;  /* 0x000000141010e207 */ /* 0x000fe40000800000 */
[C---:B------:R-:W-:Y:S02]  /*0330*/  FSETP.NAN.AND P1, PT, R18.reuse, R18, PT ;  /* 0x000000121200720b */ /* 0x040fe40003f28000 */
[----:B------:R-:W-:Y:S02]  /*0340*/  @!P3 SEL R19, R19, R23, P2 ;  /* 0x000000171313b207 */ /* 0x000fe40001000000 */
[----:B------:R-:W-:Y:S02]  /*0350*/  @!P5 SEL R18, R18, R22, P1 ;  /* 0x000000161212d207 */ /* 0x000fe40000800000 */
[----:B------:R-:W-:-:S02]  /*0360*/  CS2R R22, SRZ ;  /* 0x0000000000167805 */ /* 0x000fc4000001ff00 */
[C---:B------:R-:W-:Y:S02]  /*0370*/  FSETP.NAN.AND P1, PT, R17.reuse, R17, PT ;  /* 0x000000111100720b */ /* 0x040fe40003f28000 */
[-C--:B----4-:R-:W-:Y:S02]  /*0380*/  FSETP.GEU.AND P3, PT, R16, R32.reuse, PT ;  /* 0x000000201000720b */ /* 0x090fe40003f6e000 */
[----:B------:R-:W-:Y:S02]  /*0390*/  @!P4 SEL R17, R17, R21, P1 ;  /* 0x000000151111c207 */ /* 0x000fe40000800000 */
[----:B------:R-:W-:Y:S02]  /*03a0*/  CS2R R20, SRZ ;  /* 0x0000000000147805 */ /* 0x000fe4000001ff00 */
[----:B------:R-:W-:Y:S02]  /*03b0*/  FSETP.NAN.AND P1, PT, R32, R32, PT ;  /* 0x000000202000720b */ /* 0x000fe40003f28000 */
[----:B------:R-:W-:-:S02]  /*03c0*/  FSETP.GEU.AND P2, PT, R17, R33, PT ;  /* 0x000000211100720b */ /* 0x000fc40003f4e000 */
[C---:B------:R-:W-:Y:S01]  /*03d0*/  LOP3.LUT R54, R9.reuse, 0x8, RZ, 0xfc, !PT ;  /* 0x0000000809367812 */ /* 0x040fe200078efcff */
[----:B------:R1:W2:Y:S01]  /*03e0*/  @!P0 LDG.E.EL.128 R20, desc[UR6][R24.64] ;  /* 0x0000000618148981 */ /* 0x0002a2000c2e1d00 */
[----:B------:R-:W-:Y:S02]  /*03f0*/  P2R R4, PR, RZ, 0x4 ;  /* 0x00000004ff047803 */ /* 0x000fe40000000000 */
[----:B------:R-:W-:Y:S02]  /*0400*/  CS2R R26, SRZ ;  /* 0x00000000001a7805 */ /* 0x000fe4000001ff00 */
[----:B------:R-:W-:Y:S02]  /*0410*/  LOP3.LUT R60, R9, 0xc, RZ, 0xfc, !PT ;  /* 0x0000000c093c7812 */ /* 0x000fe400078efcff */
[----:B------:R-:W-:Y:S02]  /*0420*/  @P3 SEL R32, R32, R16, P1 ;  /* 0x0000001020203207 */ /* 0x000fe40000800000 */
[----:B------:R-:W-:-:S02]  /*0430*/  FSETP.NAN.AND P1, PT, R33, R33, PT ;  /* 0x000000212100720b */ /* 0x000fc40003f28000 */
[----:B------:R-:W-:Y:S02]  /*0440*/  P2R R38, PR, RZ, 0x10 ;  /* 0x00000010ff267803 */ /* 0x000fe40000000000 */
[----:B------:R-:W-:Y:S02]  /*0450*/  @P2 SEL R33, R33, R17, P1 ;  /* 0x0000001121212207 */ /* 0x000fe40000800000 */
[----:B------:R-:W-:Y:S02]  /*0460*/  CS2R R16, SRZ ;  /* 0x0000000000107805 */ /* 0x000fe4000001ff00 */
[-C--:B------:R-:W-:Y:S02]  /*0470*/  FSETP.GEU.AND P2, PT, R18, R34.reuse, PT ;  /* 0x000000221200720b */ /* 0x080fe40003f4e000 */
[----:B------:R-:W-:Y:S02]  /*0480*/  FSETP.NAN.AND P1, PT, R34, R34, PT ;  /* 0x000000222200720b */ /* 0x000fe40003f28000 */
[----:B------:R-:W-:-:S02]  /*0490*/  P2R R6, PR, RZ, 0x4 ;  /* 0x00000004ff067803 */ /* 0x000fc40000000000 */
[----:B------:R-:W-:Y:S01]  /*04a0*/  P2R R3, PR, RZ, 0x8 ;  /* 0x00000008ff037803 */ /* 0x000fe20000000000 */
[----:B------:R-:W-:Y:S01]  /*04b0*/  VIADD R69, R53, 0x1080 ;  /* 0x0000108035457836 */ /* 0x000fe20000000000 */
[----:B------:R-:W-:Y:S02]  /*04c0*/  P2R R36, PR, RZ, 0x20 ;  /* 0x00000020ff247803 */ /* 0x000fe40000000000 */
[----:B------:R-:W-:-:S03]  /*04d0*/  P2R R37, PR, RZ, 0x40 ;  /* 0x00000040ff257803 */ /* 0x000fc60000000000 */
[----:B------:R-:W-:Y:S02]  /*04e0*/  @P2 SEL R34, R34, R18, P1 ;  /* 0x0000001222222207 */ /* 0x000fe40000800000 */
[-C--:B------:R-:W-:Y:S02]  /*04f0*/  FSETP.GEU.AND P2, PT, R19, R35.reuse, PT ;  /* 0x000000231300720b */ /* 0x080fe40003f4e000 */
[----:B------:R-:W-:Y:S02]  /*0500*/  FSETP.NAN.AND P1, PT, R35, R35, PT ;  /* 0x000000232300720b */ /* 0x000fe40003f28000 */
[----:B------:R-:W-:-:S09]  /*0510*/  P2R R11, PR, RZ, 0x4 ;  /* 0x00000004ff0b7803 */ /* 0x000fd20000000000 */
[----:B------:R-:W-:Y:S02]  /*0520*/  @P2 SEL R35, R35, R19, P1 ;  /* 0x0000001323232207 */ /* 0x000fe40000800000 */
[----:B------:R-:W-:-:S06]  /*0530*/  CS2R R18, SRZ ;  /* 0x0000000000127805 */ /* 0x000fcc000001ff00 */
[----:B------:R-:W3:Y:S01]  /*0540*/  @!P0 LDG.E.EL.128 R16, desc[UR6][R14.64] ;  /* 0x000000060e108981 */ /* 0x000ee2000c2e1d00 */
[----:B-1----:R-:W-:-:S04]  /*0550*/  IMAD.IADD R25, R46, 0x1, R57 ;  /* 0x000000012e197824 */ /* 0x002fc800078e0239 */
[----:B------:R-:W-:Y:S01]  /*0560*/  IMAD.WIDE R24, R25, 0x4, R64 ;  /* 0x0000000419187825 */ /* 0x000fe200078e0240 */
[C---:B--2---:R-:W-:Y:S02]  /*0570*/  FSETP.NAN.AND P1, PT, R23.reuse, R23, PT ;  /* 0x000000171700720b */ /* 0x044fe40003f28000 */
[----:B---3--:R-:W-:-:S04]  /*0580*/  FSETP.GT.AND P2, PT, R23, R19, PT ;  /* 0x000000131700720b */ /* 0x008fc80003f44000 */
[----:B------:R-:W-:-:S09]  /*0590*/  P2R R5, PR, RZ, 0x4 ;  /* 0x00000004ff057803 */ /* 0x000fd20000000000 */
[----:B------:R-:W-:Y:S02]  /*05a0*/  @!P2 SEL R23, R23, R19, P1 ;  /* 0x000000131717a207 */ /* 0x000fe40000800000 */
[C---:B------:R-:W-:Y:S02]  /*05b0*/  FSETP.GT.AND P2, PT, R22.reuse, R18, PT ;  /* 0x000000121600720b */ /* 0x040fe40003f44000 */
[----:B------:R-:W-:Y:S02]  /*05c0*/  FSETP.NAN.AND P1, PT, R22, R22, PT ;  /* 0x000000161600720b */ /* 0x000fe40003f28000 */
        /* <DEDUP_REMOVED lines=8> */
[----:B------:R-:W-:-:S09]  /*0650*/  CS2R R18, SRZ ;  /* 0x0000000000127805 */ /* 0x000fd2000001ff00 */
[----:B------:R-:W-:Y:S02]  /*0660*/  @!P2 SEL R20, R20, R16, P1 ;  /* 0x000000101414a207 */ /* 0x000fe40000800000 */
[----:B------:R-:W-:-:S06]  /*0670*/  CS2R R16, SRZ ;  /* 0x0000000000107805 */ /* 0x000fcc000001ff00 */
[----:B------:R1:W2:Y:S01]  /*0680*/  @!P0 LDG.E.EL.128 R16, desc[UR6][R24.64] ;  /* 0x0000000618108981 */ /* 0x0002a2000c2e1d00 */
[----:B------:R-:W-:Y:S01]  /*0690*/  P2R R15, PR, RZ, 0x4 ;  /* 0x00000004ff0f7803 */ /* 0x000fe20000000000 */
[C---:B------:R-:W-:Y:S02]  /*06a0*/  IMAD.IADD R45, R54.reuse, 0x1, R53 ;  /* 0x00000001362d7824 */ /* 0x040fe400078e0235 */
[----:B------:R-:W-:Y:S02]  /*06b0*/  IMAD.IADD R31, R54, 0x1, R29 ;  /* 0x00000001361f7824 */ /* 0x000fe400078e021d */
[----:B------:R-:W-:Y:S01]  /*06c0*/  IMAD.WIDE R44, R45, 0x4, R64 ;  /* 0x000000042d2c7825 */ /* 0x000fe200078e0240 */
[----:B-1----:R-:W-:-:S03]  /*06d0*/  CS2R R24, SRZ ;  /* 0x0000000000187805 */ /* 0x002fc6000001ff00 */
[----:B------:R-:W-:-:S05]  /*06e0*/  IMAD.WIDE R30, R31, 0x4, R64 ;  /* 0x000000041f1e7825 */ /* 0x000fca00078e0240 */
[----:B------:R-:W3:Y:S01]  /*06f0*/  @!P0 LDG.E.EL.128 R24, desc[UR6][R30.64] ;  /* 0x000000061e188981 */ /* 0x000ee2000c2e1d00 */
[-C--:B--2---:R-:W-:Y:S02]  /*0700*/  FSETP.GEU.AND P2, PT, R20, R16.reuse, PT ;  /* 0x000000101400720b */ /* 0x084fe40003f4e000 */
[----:B------:R-:W-:Y:S02]  /*0710*/  FSETP.NAN.AND P1, PT, R16, R16, PT ;  /* 0x000000101000720b */ /* 0x000fe40003f28000 */
[----:B------:R-:W-:-:S09]  /*0720*/  P2R R40, PR, RZ, 0x4 ;  /* 0x00000004ff287803 */ /* 0x000fd20000000000 */
[----:B------:R-:W-:Y:S02]  /*0730*/  @P2 SEL R16, R16, R20, P1 ;  /* 0x0000001410102207 */ /* 0x000fe40000800000 */
[-C--:B------:R-:W-:Y:S02]  /*0740*/  FSETP.GEU.AND P2, PT, R21, R17.reuse, PT ;  /* 0x000000111500720b */ /* 0x080fe40003f4e000 */
        /* <DEDUP_REMOVED lines=9> */
[----:B------:R-:W-:-:S09]  /*07e0*/  CS2R R20, SRZ ;  /* 0x0000000000147805 */ /* 0x000fd2000001ff00 */
[----:B------:R-:W-:Y:S02]  /*07f0*/  @P2 SEL R19, R19, R23, P1 ;  /* 0x0000001713132207 */ /* 0x000fe40000800000 */
[----:B------:R-:W-:-:S06]  /*0800*/  CS2R R22, SRZ ;  /* 0x0000000000167805 */ /* 0x000fcc000001ff00 */
[----:B------:R-:W2:Y:S01]  /*0810*/  @!P0 LDG.E.EL.128 R20, desc[UR6][R44.64] ;  /* 0x000000062c148981 */ /* 0x000ea2000c2e1d00 */
[----:B------:R-:W-:Y:S02]  /*0820*/  P2R R43, PR, RZ, 0x4 ;  /* 0x00000004ff2b7803 */ /* 0x000fe40000000000 */
[----:B---3--:R-:W-:Y:S01]  /*0830*/  FSETP.NAN.AND P1, PT, R27, R27, PT ;  /* 0x0000001b1b00720b */ /* 0x008fe20003f28000 */
[----:B------:R-:W-:-:S04]  /*0840*/  IMAD.IADD R31, R54, 0x1, R57 ;  /* 0x00000001361f7824 */ /* 0x000fc800078e0239 */
[----:B------:R-:W-:Y:S01]  /*0850*/  IMAD.WIDE R30, R31, 0x4, R64 ;  /* 0x000000041f1e7825 */ /* 0x000fe200078e0240 */
[----:B--2---:R-:W-:-:S04]  /*0860*/  FSETP.GT.AND P2, PT, R27, R23, PT ;  /* 0x000000171b00720b */ /* 0x004fc80003f44000 */
        /* <DEDUP_REMOVED lines=18> */
[----:B------:R-:W-:Y:S01]  /*0990*/  IMAD.IADD R59, R60, 0x1, R29 ;  /* 0x000000013c3b7824 */ /* 0x000fe200078e021d */
[----:B------:R-:W-:Y:S01]  /*09a0*/  CS2R R28, SRZ ;  /* 0x00000000001c7805 */ /* 0x000fe2000001ff00 */
        /* <DEDUP_REMOVED lines=21> */
[----:B------:R1:W2:Y:S01]  /*0b00*/  @!P0 LDG.E.EL.128 R24, desc[UR6][R62.64] ;  /* 0x000000063e188981 */ /* 0x0002a2000c2e1d00 */
[----:B------:R-:W-:Y:S02]  /*0b10*/  P2R R52, PR, RZ, 0x4 ;  /* 0x00000004ff347803 */ /* 0x000fe40000000000 */
[----:B---3--:R-:W-:Y:S01]  /*0b20*/  FSETP.NAN.AND P1, PT, R31, R31, PT ;  /* 0x0000001f1f00720b */ /* 0x008fe20003f28000 */
[----:B-1----:R-:W-:-:S04]  /*0b30*/  IMAD.IADD R63, R60, 0x1, R57 ;  /* 0x000000013c3f7824 */ /* 0x002fc800078e0239 */
        /* <DEDUP_REMOVED lines=17> */
[----:B------:R-:W2:Y:S01]  /*0c50*/  @!P0 LDG.E.EL.128 R24, desc[UR6][R62.64] ;  /* 0x000000063e188981 */ /* 0x000ea2000c2e1d00 */
[----:B------:R-:W-:Y:S01]  /*0c60*/  P2R R59, PR, RZ, 0x4 ;  /* 0x00000004ff3b7803 */ /* 0x000fe20000000000 */
[----:B------:R-:W-:-:S04]  /*0c70*/  IMAD.IADD R67, R9, 0x1, R69 ;  /* 0x0000000109437824 */ /* 0x000fc800078e0245 */
[----:B------:R-:W-:Y:S01]  /*0c80*/  IMAD.WIDE R66, R67, 0x4, R64 ;  /* 0x0000000443427825 */ /* 0x000fe200078e0240 */
[-C--:B--2---:R-:W-:Y:S02]  /*0c90*/  FSETP.GEU.AND P2, PT, R28, R24.reuse, PT ;  /* 0x000000181c00720b */ /* 0x084fe40003f4e000 */
[----:B------:R-:W-:-:S11]  /*0ca0*/  FSETP.NAN.AND P1, PT, R24, R24, PT ;  /* 0x000000181800720b */ /* 0x000fd60003f28000 */
[----:B------:R-:W-:Y:S02]  /*0cb0*/  @P2 SEL R24, R24, R28, P1 ;  /* 0x0000001c18182207 */ /* 0x000fe40000800000 */
[-C--:B------:R-:W-:Y:S02]  /*0cc0*/  FSETP.GEU.AND P1, PT, R29, R25.reuse, PT ;  /* 0x000000191d00720b */ /* 0x080fe40003f2e000 */
[----:B------:R-:W-:Y:S02]  /*0cd0*/  FSETP.NAN.AND P3, PT, R25, R25, PT ;  /* 0x000000191900720b */ /* 0x000fe40003f68000 */
[----:B------:R-:W-:Y:S02]  /*0ce0*/  FSETP.GEU.AND P4, PT, R30, R26, PT ;  /* 0x0000001a1e00720b */ /* 0x000fe40003f8e000 */
[----:B------:R-:W-:-:S07]  /*0cf0*/  P2R R61, PR, RZ, 0x2 ;  /* 0x00000002ff3d7803 */ /* 0x000fce0000000000 */
[----:B------:R-:W-:Y:S02]  /*0d00*/  @P1 SEL R25, R25, R29, P3 ;  /* 0x0000001d19191207 */ /* 0x000fe40001800000 */
[----:B------:R-:W-:Y:S02]  /*0d10*/  FSETP.GEU.AND P1, PT, R31, R27, PT ;  /* 0x0000001b1f00720b */ /* 0x000fe40003f2e000 */
[----:B------:R-:W-:-:S04]  /*0d20*/  FSETP.NAN.AND P3, PT, R26, R26, PT ;  /* 0x0000001a1a00720b */ /* 0x000fc80003f68000 */
[----:B------:R-:W-:Y:S02]  /*0d30*/  @P4 SEL R26, R26, R30, P3 ;  /* 0x0000001e1a1a4207 */ /* 0x000fe40001800000 */
[----:B------:R-:W-:Y:S02]  /*0d40*/  FSETP.NAN.AND P3, PT, R27, R27, PT ;  /* 0x0000001b1b00720b */ /* 0x000fe40003f68000 */
[----:B------:R-:W-:-:S03]  /*0d50*/  CS2R R28, SRZ ;  /* 0x00000000001c7805 */ /* 0x000fc6000001ff00 */
[----:B------:R-:W-:Y:S02]  /*0d60*/  @P1 SEL R27, R27, R31, P3 ;  /* 0x0000001f1b1b1207 */ /* 0x000fe40001800000 */
[----:B------:R-:W-:-:S06]  /*0d70*/  CS2R R30, SRZ ;  /* 0x00000000001e7805 */ /* 0x000fcc000001ff00 */
[----:B------:R-:W2:Y:S01]  /*0d80*/  @!P0 LDG.E.EL.128 R28, desc[UR6][R66.64] ;  /* 0x00000006421c8981 */ /* 0x000ea2000c2e1d00 */
[----:B------:R-:W-:Y:S01]  /*0d90*/  P2R R63, PR, RZ, 0x2 ;  /* 0x00000002ff3f7803 */ /* 0x000fe20000000000 */
[----:B------:R-:W-:-:S04]  /*0da0*/  IMAD.IADD R71, R46, 0x1, R69 ;  /* 0x000000012e477824 */ /* 0x000fc800078e0245 */
[----:B------:R-:W-:Y:S01]  /*0db0*/  IMAD.WIDE R70, R71, 0x4, R64 ;  /* 0x0000000447467825 */ /* 0x000fe200078e0240 */
        /* <DEDUP_REMOVED lines=61> */
[----:B------:R-:W-:Y:S02]  /*1190*/  P2R R75, PR, RZ, 0x2 ;  /* 0x00000002ff4b7803 */ /* 0x000fe40000000000 */
[----:B------:R-:W-:-:S04]  /*11a0*/  ISETP.NE.AND P1, PT, R50, RZ, PT ;  /* 0x000000ff3200720c */ /* 0x000fc80003f25270 */
        /* <DEDUP_REMOVED lines=9> */
[----:B------:R-:W-:Y:S02]  /*1240*/  P2R R57, PR, RZ, 0x4 ;  /* 0x00000004ff397803 */ /* 0x000fe40000000000 */
[----:B------:R-:W-:Y:S02]  /*1250*/  ISETP.NE.AND P2, PT, R49, RZ, PT ;  /* 0x000000ff3100720c */ /* 0x000fe40003f45270 */
[----:B------:R-:W-:Y:S02]  /*1260*/  P2R R49, PR, RZ, 0x1 ;  /* 0x00000001ff317803 */ /* 0x000fe40000000000 */
[----:B------:R-:W-:Y:S02]  /*1270*/  ISETP.NE.AND P0, PT, R45, RZ, PT ;  /* 0x000000ff2d00720c */ /* 0x000fe40003f05270 */
[----:B------:R-:W-:Y:S01]  /*1280*/  SHF.R.S32.HI R10, RZ, 0x1a, R10 ;  /* 0x0000001aff0a7819 */ /* 0x000fe2000001140a */
[----:B------:R-:W1:Y:S03]  /*1290*/  S2UR UR5, SR_CgaCtaId ;  /* 0x00000000000579c3 */ /* 0x000e660000008800 */
[----:B------:R-:W-:-:S02]  /*12a0*/  SGXT R10, R10, 0x1 ;  /* 0x000000010a0a781a */ /* 0x000fc40000000200 */
[-C--:B--2---:R-:W-:Y:S02]  /*12b0*/  FSETP.GEU.AND P3, PT, R24, R20.reuse, PT ;  /* 0x000000141800720b */ /* 0x084fe40003f6e000 */
[----:B------:R-:W-:-:S11]  /*12c0*/  FSETP.NAN.AND P4, PT, R20, R20, PT ;  /* 0x000000141400720b */ /* 0x000fd60003f88000 */
[----:B------:R-:W-:Y:S02]  /*12d0*/  @P3 SEL R20, R20, R24, P4 ;  /* 0x0000001814143207 */ /* 0x000fe40002000000 */
[-C--:B------:R-:W-:Y:S02]  /*12e0*/  FSETP.GEU.AND P4, PT, R25, R21.reuse, PT ;  /* 0x000000151900720b */ /* 0x080fe40003f8e000 */
[----:B------:R-:W-:-:S11]  /*12f0*/  FSETP.NAN.AND P5, PT, R21, R21, PT ;  /* 0x000000151500720b */ /* 0x000fd60003fa8000 */
[----:B------:R-:W-:Y:S02]  /*1300*/  @P4 SEL R21, R21, R25, P5 ;  /* 0x0000001915154207 */ /* 0x000fe40002800000 */
[-C--:B------:R-:W-:Y:S02]  /*1310*/  FSETP.GEU.AND P5, PT, R26, R22.reuse, PT ;  /* 0x000000161a00720b */ /* 0x080fe40003fae000 */
[----:B------:R-:W-:-:S11]  /*1320*/  FSETP.NAN.AND P6, PT, R22, R22, PT ;  /* 0x000000161600720b */ /* 0x000fd60003fc8000 */
[----:B------:R-:W-:Y:S02]  /*1330*/  @P5 SEL R22, R22, R26, P6 ;  /* 0x0000001a16165207 */ /* 0x000fe40003000000 */
[-C--:B------:R-:W-:Y:S02]  /*1340*/  FSETP.GEU.AND P6, PT, R27, R23.reuse, PT ;  /* 0x000000171b00720b */ /* 0x080fe40003fce000 */
[----:B------:R-:W-:Y:S02]  /*1350*/  FSETP.NAN.AND P1, PT, R23, R23, PT ;  /* 0x000000171700720b */ /* 0x000fe40003f28000 */
[----:B------:R-:W-:Y:S02]  /*1360*/  P2R R45, PR, RZ, 0x8 ;  /* 0x00000008ff2d7803 */ /* 0x000fe40000000000 */
[----:B------:R-:W-:-:S07]  /*1370*/  ISETP.NE.AND P3, PT, R5, RZ, PT ;  /* 0x000000ff0500720c */ /* 0x000fce0003f65270 */
[----:B------:R-:W-:Y:S02]  /*1380*/  @P6 SEL R23, R23, R27, P1 ;  /* 0x0000001b17176207 */ /* 0x000fe40000800000 */
[----:B------:R-:W-:-:S04]  /*1390*/  ISETP.NE.AND P1, PT, R37, RZ, PT ;  /* 0x000000ff2500720c */ /* 0x000fc80003f25270 */
[----:B------:R-:W-:Y:S02]  /*13a0*/  SEL R5, RZ, 0x1, !P1 ;  /* 0x00000001ff057807 */ /* 0x000fe40004800000 */
[----:B------:R-:W-:Y:S02]  /*13b0*/  ISETP.NE.AND P1, PT, R38, RZ, PT ;  /* 0x000000ff2600720c */ /* 0x000fe40003f25270 */
[----:B------:R-:W-:Y:S02]  /*13c0*/  P2R R60, PR, RZ, 0x10 ;  /* 0x00000010ff3c7803 */ /* 0x000fe40000000000 */
[----:B------:R-:W-:Y:S02]  /*13d0*/  ISETP.NE.AND P4, PT, R13, RZ, PT ;  /* 0x000000ff0d00720c */ /* 0x000fe40003f85270 */
[----:B------:R-:W-:Y:S02]  /*13e0*/  SEL R13, RZ, 0x1, !P1 ;  /* 0x00000001ff0d7807 */ /* 0x000fe40004800000 */
[----:B------:R-:W-:-:S02]  /*13f0*/  ISETP.NE.AND P1, PT, R36, RZ, PT ;  /* 0x000000ff2400720c */ /* 0x000fc40003f25270 */
[----:B------:R-:W-:Y:S02]  /*1400*/  P2R R64, PR, RZ, 0x20 ;  /* 0x00000020ff407803 */ /* 0x000fe40000000000 */
[----:B------:R-:W-:Y:S02]  /*1410*/  ISETP.NE.AND P5, PT, R14, RZ, PT ;  /* 0x000000ff0e00720c */ /* 0x000fe40003fa5270 */
[----:B------:R-:W-:Y:S02]  /*1420*/  SEL R14, RZ, 0x1, !P1 ;  /* 0x00000001ff0e7807 */ /* 0x000fe40004800000 */
[----:B------:R-:W-:Y:S02]  /*1430*/  ISETP.NE.AND P1, PT, R39, RZ, PT ;  /* 0x000000ff2700720c */ /* 0x000fe40003f25270 */
[----:B------:R-:W-:Y:S02]  /*1440*/  P2R R65, PR, RZ, 0x40 ;  /* 0x00000040ff417803 */ /* 0x000fe40000000000 */
[----:B------:R-:W-:-:S02]  /*1450*/  ISETP.NE.AND P6, PT, R15, RZ, PT ;  /* 0x000000ff0f00720c */ /* 0x000fc40003fc5270 */
[----:B------:R-:W-:Y:S02]  /*1460*/  SEL R15, RZ, 0x1, !P1 ;  /* 0x00000001ff0f7807 */ /* 0x000fe40004800000 */
[----:B------:R-:W-:-:S04]  /*1470*/  ISETP.NE.AND P1, PT, R50, RZ, PT ;  /* 0x000000ff3200720c */ /* 0x000fc80003f25270 */
[----:B------:R-:W-:Y:S02]  /*1480*/  SEL R25, RZ, 0x1, !P1 ;  /* 0x00000001ff197807 */ /* 0x000fe40004800000 */
        /* <DEDUP_REMOVED lines=31> */
[----:B------:R-:W-:Y:S02]  /*1680*/  SEL R59, RZ, 0x1, !P1 ;  /* 0x00000001ff3b7807 */ /* 0x000fe40004800000 */
[----:B------:R-:W-:Y:S02]  /*1690*/  ISETP.NE.AND P1, PT, R58, RZ, PT ;  /* 0x000000ff3a00720c */ /* 0x000fe40003f25270 */
[----:B------:R-:W-:Y:S02]  /*16a0*/  SEL R37, RZ, 0x1, !P5 ;  /* 0x00000001ff257807 */ /* 0x000fe40006800000 */
[----:B------:R-:W-:Y:S02]  /*16b0*/  ISETP.NE.AND P5, PT, R46, RZ, PT ;  /* 0x000000ff2e00720c */ /* 0x000fe40003fa5270 */
[----:B------:R-:W-:Y:S02]  /*16c0*/  SEL R46, RZ, 0x1, !P1 ;  /* 0x00000001ff2e7807 */ /* 0x000fe40004800000 */
[----:B------:R-:W-:-:S04]  /*16d0*/  ISETP.NE.AND P1, PT, R6, RZ, PT ;  /* 0x000000ff0600720c */ /* 0x000fc80003f25270 */
[----:B------:R-:W-:Y:S02]  /*16e0*/  SEL R6, RZ, 0x1, !P1 ;  /* 0x00000001ff067807 */ /* 0x000fe40004800000 */
[----:B------:R-:W-:-:S04]  /*16f0*/  ISETP.NE.AND P1, PT, R11, RZ, PT ;  /* 0x000000ff0b00720c */ /* 0x000fc80003f25270 */
[----:B------:R-:W-:Y:S02]  /*1700*/  SEL R11, RZ, 0x1, !P1 ;  /* 0x00000001ff0b7807 */ /* 0x000fe40004800000 */
[----:B------:R-:W-:Y:S02]  /*1710*/  ISETP.NE.AND P1, PT, R39, RZ, PT ;  /* 0x000000ff2700720c */ /* 0x000fe40003f25270 */
[----:B------:R-:W-:Y:S02]  /*1720*/  SEL R38, RZ, 0x1, !P6 ;  /* 0x00000001ff267807 */ /* 0x000fe40007000000 */
[----:B------:R-:W-:Y:S02]  /*1730*/  SEL R39, RZ, 0x1, !P1 ;  /* 0x00000001ff277807 */ /* 0x000fe40004800000 */
[----:B------:R-:W-:Y:S02]  /*1740*/  ISETP.NE.AND P1, PT, R3, RZ, PT ;  /* 0x000000ff0300720c */ /* 0x000fe40003f25270 */
[----:B------:R-:W-:-:S02]  /*1750*/  ISETP.NE.AND P6, PT, R68, RZ, PT ;  /* 0x000000ff4400720c */ /* 0x000fc40003fc5270 */
[----:B------:R-:W-:Y:S02]  /*1760*/  SEL R58, R5, 0x2, P1 ;  /* 0x00000002053a7807 */ /* 0x000fe40000800000 */
[----:B------:R-:W-:Y:S02]  /*1770*/  P2R R44, PR, RZ, 0x40 ;  /* 0x00000040ff2c7803 */ /* 0x000fe40000000000 */
[----:B------:R-:W-:Y:S02]  /*1780*/  ISETP.NE.AND P1, PT, R4, RZ, PT ;  /* 0x000000ff0400720c */ /* 0x000fe40003f25270 */
[----:B------:R-:W-:Y:S02]  /*1790*/  ISETP.NE.AND P6, PT, R67, RZ, PT ;  /* 0x000000ff4300720c */ /* 0x000fe40003fc5270 */
[----:B------:R-:W-:Y:S02]  /*17a0*/  SEL R24, RZ, 0x1, !P2 ;  /* 0x00000001ff187807 */ /* 0x000fe40005000000 */
[----:B------:R-:W-:-:S02]  /*17b0*/  ISETP.NE.AND P2, PT, R52, RZ, PT ;  /* 0x000000ff3400720c */ /* 0x000fc40003f45270 */
[----:B------:R-:W-:Y:S02]  /*17c0*/  SEL R13, R13, 0x2, P1 ;  /* 0x000000020d0d7807 */ /* 0x000fe40000800000 */
[----:B------:R-:W-:Y:S02]  /*17d0*/  P2R R52, PR, RZ, 0x40 ;  /* 0x00000040ff347803 */ /* 0x000fe40000000000 */
[----:B------:R-:W-:Y:S02]  /*17e0*/  ISETP.NE.AND P1, PT, R69, RZ, PT ;  /* 0x000000ff4500720c */ /* 0x000fe40003f25270 */
[----:B------:R-:W-:Y:S02]  /*17f0*/  ISETP.NE.AND P6, PT, R66, RZ, PT ;  /* 0x000000ff4200720c */ /* 0x000fe40003fc5270 */
[----:B------:R-:W-:Y:S02]  /*1800*/  SEL R14, R14, 0x2, P1 ;  /* 0x000000020e0e7807 */ /* 0x000fe40000800000 */
[----:B------:R-:W-:-:S02]  /*1810*/  P2R R55, PR, RZ, 0x40 ;  /* 0x00000040ff377803 */ /* 0x000fc40000000000 */
[----:B------:R-:W-:Y:S02]  /*1820*/  ISETP.NE.AND P1, PT, R51, RZ, PT ;  /* 0x000000ff3300720c */ /* 0x000fe40003f25270 */
[----:B------:R-:W-:Y:S02]  /*1830*/  ISETP.NE.AND P6, PT, R53, RZ, PT ;  /* 0x000000ff3500720c */ /* 0x000fe40003fc5270 */
[----:B------:R-:W-:Y:S02]  /*1840*/  SEL R15, R15, 0x2, P1 ;  /* 0x000000020f0f7807 */ /* 0x000fe40000800000 */
[----:B------:R-:W-:Y:S02]  /*1850*/  P2R R53, PR, RZ, 0x40 ;  /* 0x00000040ff357803 */ /* 0x000fe40000000000 */
[----:B------:R-:W-:Y:S02]  /*1860*/  ISETP.NE.AND P1, PT, R40, RZ, PT ;  /* 0x000000ff2800720c */ /* 0x000fe40003f25270 */
[----:B------:R-:W-:-:S02]  /*1870*/  ISETP.NE.AND P6, PT, R63, RZ, PT ;  /* 0x000000ff3f00720c */ /* 0x000fc40003fc5270 */
[----:B------:R-:W-:Y:S02]  /*1880*/  SEL R51, R38, 0x2, P1 ;  /* 0x0000000226337807 */ /* 0x000fe40000800000 */
[----:B------:R-:W-:Y:S02]  /*1890*/  P2R R56, PR, RZ, 0x40 ;  /* 0x00000040ff387803 */ /* 0x000fe40000000000 */
[----:B------:R-:W-:Y:S02]  /*18a0*/  ISETP.NE.AND P1, PT, R41, RZ, PT ;  /* 0x000000ff2900720c */ /* 0x000fe40003f25270 */
[----:B------:R-:W-:Y:S02]  /*18b0*/  ISETP.NE.AND P6, PT, R62, RZ, PT ;  /* 0x000000ff3e00720c */ /* 0x000fe40003fc5270 */
[----:B------:R-:W-:Y:S02]  /*18c0*/  SEL R62, R37, 0x2, P1 ;  /* 0x00000002253e7807 */ /* 0x000fe40000800000 */
[----:B------:R-:W-:-:S02]  /*18d0*/  SEL R36, RZ, 0x1, !P4 ;  /* 0x00000001ff247807 */ /* 0x000fc40006000000 */
[----:B------:R-:W-:Y:S02]  /*18e0*/  ISETP.NE.AND P1, PT, R42, RZ, PT ;  /* 0x000000ff2a00720c */ /* 0x000fe40003f25270 */
[----:B------:R-:W-:Y:S02]  /*18f0*/  SEL R11, R11, 0x2, P6 ;  /* 0x000000020b0b7807 */ /* 0x000fe40003000000 */
[----:B------:R-:W-:Y:S02]  /*1900*/  ISETP.NE.AND P6, PT, R56, RZ, PT ;  /* 0x000000ff3800720c */ /* 0x000fe40003fc5270 */
[----:B------:R-:W-:Y:S02]  /*1910*/  SEL R63, R36, 0x2, P1 ;  /* 0x00000002243f7807 */ /* 0x000fe40000800000 */
[----:B------:R-:W-:Y:S02]  /*1920*/  SEL R36, R39, 0x2, P6 ;  /* 0x0000000227247807 */ /* 0x000fe40003000000 */
[----:B------:R-:W-:-:S04]  /*1930*/  ISETP.NE.AND P6, PT, R53, RZ, PT ;  /* 0x000000ff3500720c */ /* 0x000fc80003fc5270 */
[----:B------:R-:W-:Y:S02]  /*1940*/  SEL R37, R58, 0x3, P6 ;  /* 0x000000033a257807 */ /* 0x000fe40003000000 */
[----:B------:R-:W-:-:S04]  /*1950*/  ISETP.NE.AND P6, PT, R55, RZ, PT ;  /* 0x000000ff3700720c */ /* 0x000fc80003fc5270 */
[----:B------:R-:W-:Y:S01]  /*1960*/  SEL R38, R13, 0x3, P6 ;  /* 0x000000030d267807 */ /* 0x000fe20003000000 */
[----:B------:R-:W-:-:S05]  /*1970*/  IMAD.SHL.U32 R13, R8, 0x4, RZ ;  /* 0x00000004080d7824 */ /* 0x000fca00078e00ff */
[----:B------:R-:W-:-:S04]  /*1980*/  LOP3.LUT R13, R12, 0x1c, R13, 0xf8, !PT ;  /* 0x0000001c0c0d7812 */ /* 0x000fc800078ef80d */
[----:B------:R-:W-:Y:S02]  /*1990*/  LEA.HI R10, R10, R13, RZ, 0x8 ;  /* 0x0000000d0a0a7211 */ /* 0x000fe400078f40ff */
[----:B------:R-:W-:Y:S02]  /*19a0*/  SEL R27, RZ, 0x1, !P3 ;  /* 0x00000001ff1b7807 */ /* 0x000fe40005800000 */
[----:B------:R-:W-:Y:S01]  /*19b0*/  ISETP.NE.AND P1, PT, R43, RZ, PT ;  /* 0x000000ff2b00720c */ /* 0x000fe20003f25270 */
[----:B------:R-:W-:Y:S01]  /*19c0*/  IMAD.SHL.U32 R12, R10, 0x80, RZ ;  /* 0x000000800a0c7824 */ /* 0x000fe200078e00ff */
[----:B------:R-:W-:Y:S02]  /*19d0*/  ISETP.NE.AND P6, PT, R52, RZ, PT ;  /* 0x000000ff3400720c */ /* 0x000fe40003fc5270 */
[----:B------:R-:W-:Y:S02]  /*19e0*/  SEL R26, RZ, 0x1, !P0 ;  /* 0x00000001ff1a7807 */ /* 0x000fe40004000000 */
[----:B------:R-:W-:-:S02]  /*19f0*/  SEL R27, R27, 0x2, P1 ;  /* 0x000000021b1b7807 */ /* 0x000fc40000800000 */
[----:B------:R-:W-:Y:S02]  /*1a00*/  LOP3.LUT R10, R10, 0xffffff00, RZ, 0xc0, !PT ;  /* 0xffffff000a0a7812 */ /* 0x000fe400078ec0ff */
[----:B------:R-:W-:Y:S02]  /*1a10*/  LOP3.LUT R12, R12, 0xffff8000, RZ, 0xc0, !PT ;  /* 0xffff80000c0c7812 */ /* 0x000fe400078ec0ff */
[----:B------:R-:W-:Y:S02]  /*1a20*/  ISETP.NE.AND P0, PT, R72, RZ, PT ;  /* 0x000000ff4800720c */ /* 0x000fe40003f05270 */
[----:B------:R-:W-:Y:S02]  /*1a30*/  ISETP.NE.AND P1, PT, R47, RZ, PT ;  /* 0x000000ff2f00720c */ /* 0x000fe40003f25270 */
[----:B------:R-:W-:Y:S02]  /*1a40*/  SEL R39, R14, 0x3, P6 ;  /* 0x000000030e277807 */ /* 0x000fe40003000000 */
[----:B------:R-:W-:-:S02]  /*1a50*/  ISETP.NE.AND P6, PT, R44, RZ, PT ;  /* 0x000000ff2c00720c */ /* 0x000fc40003fc5270 */
[----:B------:R-:W-:Y:S01]  /*1a60*/  IADD3 R10, R12, R13, -R10 ;  /* 0x0000000d0c0a7210 */ /* 0x000fe20007ffe80a */
[----:B------:R-:W-:Y:S01]  /*1a70*/  IMAD.SHL.U32 R12, R8, 0x200, RZ ;  /* 0x00000200080c7824 */ /* 0x000fe200078e00ff */
[----:B------:R-:W-:Y:S02]  /*1a80*/  SEL R26, R26, 0x2, P1 ;  /* 0x000000021a1a7807 */ /* 0x000fe40000800000 */
[----:B------:R-:W-:Y:S02]  /*1a90*/  SEL R44, R27, 0x3, P0 ;  /* 0x000000031b2c7807 */ /* 0x000fe40000000000 */
[----:B------:R-:W-:Y:S01]  /*1aa0*/  ISETP.NE.AND P1, PT, R48, RZ, PT ;  /* 0x000000ff3000720c */ /* 0x000fe20003f25270 */
[----:B------:R-:W2:Y:S01]  /*1ab0*/  S2R R27, SR_TID.X ;  /* 0x00000000001b7919 */ /* 0x000ea20000002100 */
[----:B------:R-:W-:Y:S01]  /*1ac0*/  UMOV UR4, 0x400 ;  /* 0x0000040000047882 */ /* 0x000fe20000000000 */
[----:B------:R-:W-:Y:S02]  /*1ad0*/  SHF.R.U32.HI R13, RZ, 0x3, R8 ;  /* 0x00000003ff0d7819 */ /* 0x000fe40000011608 */
[----:B------:R-:W-:-:S02]  /*1ae0*/  SEL R25, R25, 0x2, P1 ;  /* 0x0000000219197807 */ /* 0x000fc40000800000 */
[----:B------:R-:W-:Y:S01]  /*1af0*/  LOP3.LUT R14, R12, 0xe00, RZ, 0xc0, !PT ;  /* 0x00000e000c0e7812 */ /* 0x000fe200078ec0ff */
[----:B-1----:R-:W-:Y:S01]  /*1b00*/  UPRMT UR4, UR5, 0x654, UR4 ;  /* 0x0000065405047896 */ /* 0x002fe20008000004 */
[----:B------:R-:W-:Y:S02]  /*1b10*/  ISETP.NE.AND P1, PT, R50, RZ, PT ;  /* 0x000000ff3200720c */ /* 0x000fe40003f25270 */
[----:B------:R-:W-:Y:S02]  /*1b20*/  SEL R40, R15, 0x3, P6 ;  /* 0x000000030f287807 */ /* 0x000fe40003000000 */
[----:B------:R-:W-:Y:S02]  /*1b30*/  SEL R4, R59, 0x2, P2 ;  /* 0x000000023b047807 */ /* 0x000fe40001000000 */
[----:B------:R-:W-:Y:S02]  /*1b40*/  SGXT.U32 R13, R13, 0x5 ;  /* 0x000000050d0d781a */ /* 0x000fe40000000000 */
[----:B------:R-:W-:-:S02]  /*1b50*/  LOP3.LUT R15, R14, 0x20, RZ, 0xfc, !PT ;  /* 0x000000200e0f7812 */ /* 0x000fc400078efcff */
[----:B------:R-:W-:Y:S02]  /*1b60*/  SEL R3, R24, 0x2, P1 ;  /* 0x0000000218037807 */ /* 0x000fe40000800000 */
[----:B------:R-:W-:Y:S02]  /*1b70*/  ISETP.NE.AND P2, PT, R57, RZ, PT ;  /* 0x000000ff3900720c */ /* 0x000fe40003f45270 */
[----:B------:R-:W-:Y:S02]  /*1b80*/  ISETP.NE.AND P1, PT, R61, RZ, PT ;  /* 0x000000ff3d00720c */ /* 0x000fe40003f25270 */
[----:B------:R-:W-:Y:S02]  /*1b90*/  LOP3.LUT R12, R14, R13, RZ, 0xfc, !PT ;  /* 0x0000000d0e0c7212 */ /* 0x000fe400078efcff */
[----:B------:R-:W-:Y:S02]  /*1ba0*/  LEA.HI R15, R15, UR4, RZ, 0x1f ;  /* 0x000000040f0f7c11 */ /* 0x000fe4000f8ff8ff */
[----:B------:R-:W-:-:S02]  /*1bb0*/  ISETP.NE.AND P3, PT, R71, RZ, PT ;  /* 0x000000ff4700720c */ /* 0x000fc40003f65270 */
[----:B------:R-:W-:Y:S02]  /*1bc0*/  SEL R5, R46, 0x2, P2 ;  /* 0x000000022e057807 */ /* 0x000fe40001000000 */
[----:B------:R-:W-:Y:S02]  /*1bd0*/  LEA.HI R13, R14, UR4, RZ, 0x1f ;  /* 0x000000040e0d7c11 */ /* 0x000fe4000f8ff8ff */
[----:B------:R-:W-:Y:S02]  /*1be0*/  ISETP.NE.AND P2, PT, R73, RZ, PT ;  /* 0x000000ff4900720c */ /* 0x000fe40003f45270 */
[----:B------:R-:W-:Y:S02]  /*1bf0*/  SEL R6, R6, 0x2, P1 ;  /* 0x0000000206067807 */ /* 0x000fe40000800000 */
[----:B------:R-:W-:Y:S01]  /*1c00*/  ISETP.NE.AND P1, PT, R54, RZ, PT ;  /* 0x000000ff3600720c */ /* 0x000fe20003f25270 */
[C---:B------:R-:W-:Y:S01]  /*1c10*/  IMAD R24, R12.reuse, 0x4, R15 ;  /* 0x000000040c187824 */ /* 0x040fe200078e020f */
[----:B------:R-:W-:Y:S01]  /*1c20*/  SEL R43, R63, 0x3, P3 ;  /* 0x000000033f2b7807 */ /* 0x000fe20001800000 */
[----:B------:R-:W-:Y:S01]  /*1c30*/  IMAD R13, R12, 0x4, R13 ;  /* 0x000000040c0d7824 */ /* 0x000fe200078e020d */
[----:B------:R-:W-:-:S02]  /*1c40*/  ISETP.NE.AND P3, PT, R45, RZ, PT ;  /* 0x000000ff2d00720c */ /* 0x000fc40003f65270 */
[----:B------:R-:W-:Y:S02]  /*1c50*/  SEL R46, R25, 0x3, P2 ;  /* 0x00000003192e7807 */ /* 0x000fe40001000000 */
[----:B------:R-:W-:Y:S02]  /*1c60*/  LOP3.LUT R15, R14, 0x40, RZ, 0xfc, !PT ;  /* 0x000000400e0f7812 */ /* 0x000fe400078efcff */
[----:B------:R-:W-:Y:S02]  /*1c70*/  SEL R45, R26, 0x3, P1 ;  /* 0x000000031a2d7807 */ /* 0x000fe40000800000 */
[C---:B------:R-:W-:Y:S02]  /*1c80*/  LOP3.LUT R25, R14.reuse, 0x60, RZ, 0xfc, !PT ;  /* 0x000000600e197812 */ /* 0x040fe400078efcff */
[----:B------:R-:W-:Y:S01]  /*1c90*/  LOP3.LUT R26, R14, 0x80, RZ, 0xfc, !PT ;  /* 0x000000800e1a7812 */ /* 0x000fe200078efcff */
[----:B------:R1:W-:Y:S01]  /*1ca0*/  STS [R13], R28 ;  /* 0x0000001c0d007388 */ /* 0x0003e20000000800 */
[----:B------:R-:W-:-:S02]  /*1cb0*/  LEA.HI R15, R15, UR4, RZ, 0x1f ;  /* 0x000000040f0f7c11 */ /* 0x000fc4000f8ff8ff */
[----:B------:R-:W-:-:S03]  /*1cc0*/  LEA.HI R25, R25, UR4, RZ, 0x1f ;  /* 0x0000000419197c11 */ /* 0x000fc6000f8ff8ff */
[----:B------:R-:W-:Y:S01]  /*1cd0*/  IMAD R15, R12, 0x4, R15 ;  /* 0x000000040c0f7824 */ /* 0x000fe200078e020f */
[----:B-1----:R-:W-:Y:S01]  /*1ce0*/  LEA.HI R13, R26, UR4, RZ, 0x1f ;  /* 0x000000041a0d7c11 */ /* 0x002fe2000f8ff8ff */
[C---:B------:R-:W-:Y:S01]  /*1cf0*/  IMAD R26, R12.reuse, 0x4, R25 ;  /* 0x000000040c1a7824 */ /* 0x040fe200078e0219 */
[----:B------:R1:W-:Y:S03]  /*1d00*/  STS [R24+0x80], R29 ;  /* 0x0000801d18007388 */ /* 0x0003e60000000800 */
[----:B------:R-:W-:Y:S01]  /*1d10*/  IMAD R25, R12, 0x4, R13 ;  /* 0x000000040c197824 */ /* 0x000fe200078e020d */
[----:B------:R3:W-:Y:S01]  /*1d20*/  STS [R15+0x100], R30 ;  /* 0x0001001e0f007388 */ /* 0x0007e20000000800 */
[----:B--2---:R-:W-:Y:S01]  /*1d30*/  IMAD.SHL.U32 R13, R27, 0x4, RZ ;  /* 0x000000041b0d7824 */ /* 0x004fe200078e00ff */
[C---:B------:R-:W-:Y:S02]  /*1d40*/  LOP3.LUT R27, R14.reuse, 0xc0, RZ, 0xfc, !PT ;  /* 0x000000c00e1b7812 */ /* 0x040fe400078efcff */
[----:B------:R2:W-:Y:S01]  /*1d50*/  STS [R26+0x180], R31 ;  /* 0x0001801f1a007388 */ /* 0x0005e20000000800 */
[----:B-1----:R-:W-:-:S02]  /*1d60*/  LOP3.LUT R24, R14, 0xa0, RZ, 0xfc, !PT ;  /* 0x000000a00e187812 */ /* 0x002fc400078efcff */
[----:B------:R-:W-:Y:S01]  /*1d70*/  ISETP.NE.AND P0, PT, R49, RZ, PT ;  /* 0x000000ff3100720c */ /* 0x000fe20003f05270 */
[----:B------:R1:W-:Y:S01]  /*1d80*/  STS [R25+0x200], R32 ;  /* 0x0002002019007388 */ /* 0x0003e20000000800 */
[C---:B------:R-:W-:Y:S02]  /*1d90*/  LOP3.LUT R28, R14.reuse, 0xe0, RZ, 0xfc, !PT ;  /* 0x000000e00e1c7812 */ /* 0x040fe400078efcff */
[C---:B------:R-:W-:Y:S02]  /*1da0*/  LOP3.LUT R29, R14.reuse, 0x100, RZ, 0xfc, !PT ;  /* 0x000001000e1d7812 */ /* 0x040fe400078efcff */
[C---:B------:R-:W-:Y:S02]  /*1db0*/  LOP3.LUT R47, R14.reuse, 0x120, RZ, 0xfc, !PT ;  /* 0x000001200e2f7812 */ /* 0x040fe400078efcff */
[C---:B------:R-:W-:Y:S02]  /*1dc0*/  LOP3.LUT R48, R14.reuse, 0x140, RZ, 0xfc, !PT ;  /* 0x000001400e307812 */ /* 0x040fe400078efcff */
[----:B------:R-:W-:-:S02]  /*1dd0*/  LOP3.LUT R49, R14, 0x160, RZ, 0xfc, !PT ;  /* 0x000001600e317812 */ /* 0x000fc400078efcff */
[C---:B---3--:R-:W-:Y:S02]  /*1de0*/  LOP3.LUT R30, R14.reuse, 0x180, RZ, 0xfc, !PT ;  /* 0x000001800e1e7812 */ /* 0x048fe400078efcff */
[C---:B--2---:R-:W-:Y:S02]  /*1df0*/  LOP3.LUT R26, R14.reuse, 0x1a0, RZ, 0xfc, !PT ;  /* 0x000001a00e1a7812 */ /* 0x044fe400078efcff */
[C---:B-1----:R-:W-:Y:S02]  /*1e00*/  LOP3.LUT R32, R14.reuse, 0x1c0, RZ, 0xfc, !PT ;  /* 0x000001c00e207812 */ /* 0x042fe400078efcff */
[----:B------:R-:W-:Y:S02]  /*1e10*/  LOP3.LUT R14, R14, 0x1e0, RZ, 0xfc, !PT ;  /* 0x000001e00e0e7812 */ /* 0x000fe400078efcff */
[----:B------:R-:W-:Y:S02]  /*1e20*/  LEA.HI R15, R24, UR4, RZ, 0x1f ;  /* 0x00000004180f7c11 */ /* 0x000fe4000f8ff8ff */
[----:B------:R-:W-:-:S02]  /*1e30*/  LEA.HI R27, R27, UR4, RZ, 0x1f ;  /* 0x000000041b1b7c11 */ /* 0x000fc4000f8ff8ff */
[----:B------:R-:W-:Y:S02]  /*1e40*/  LEA.HI R25, R28, UR4, RZ, 0x1f ;  /* 0x000000041c197c11 */ /* 0x000fe4000f8ff8ff */
[----:B------:R-:W-:Y:S02]  /*1e50*/  LEA.HI R29, R29, UR4, RZ, 0x1f ;  /* 0x000000041d1d7c11 */ /* 0x000fe4000f8ff8ff */
[----:B------:R-:W-:Y:S02]  /*1e60*/  LEA.HI R47, R47, UR4, RZ, 0x1f ;  /* 0x000000042f2f7c11 */ /* 0x000fe4000f8ff8ff */
[----:B------:R-:W-:Y:S01]  /*1e70*/  LEA.HI R57, R14, UR4, RZ, 0x1f ;  /* 0x000000040e397c11 */ /* 0x000fe2000f8ff8ff */
[----:B------:R-:W-:Y:S01]  /*1e80*/  IMAD R14, R12, 0x4, R15 ;  /* 0x000000040c0e7824 */ /* 0x000fe200078e020f */
[----:B------:R-:W-:Y:S01]  /*1e90*/  LEA.HI R31, R48, UR4, RZ, 0x1f ;  /* 0x00000004301f7c11 */ /* 0x000fe2000f8ff8ff */
[C---:B------:R-:W-:Y:S01]  /*1ea0*/  IMAD R27, R12.reuse, 0x4, R27 ;  /* 0x000000040c1b7824 */ /* 0x040fe200078e021b */
[----:B------:R-:W-:Y:S01]  /*1eb0*/  SEL R41, R51, 0x3, P5 ;  /* 0x0000000333297807 */ /* 0x000fe20002800000 */
[C---:B------:R-:W-:Y:S01]  /*1ec0*/  IMAD R24, R12.reuse, 0x4, R25 ;  /* 0x000000040c187824 */ /* 0x040fe200078e0219 */
[----:B------:R-:W-:Y:S01]  /*1ed0*/  LEA.HI R49, R49, UR4, RZ, 0x1f ;  /* 0x0000000431317c11 */ /* 0x000fe2000f8ff8ff */
[----:B------:R-:W-:Y:S01]  /*1ee0*/  IMAD R29, R12, 0x4, R29 ;  /* 0x000000040c1d7824 */ /* 0x000fe200078e021d */
[----:B------:R-:W-:-:S02]  /*1ef0*/  LEA.HI R51, R30, UR4, RZ, 0x1f ;  /* 0x000000041e337c11 */ /* 0x000fc4000f8ff8ff */
[----:B------:R-:W-:Y:S02]  /*1f00*/  LEA.HI R53, R26, UR4, RZ, 0x1f ;  /* 0x000000041a357c11 */ /* 0x000fe4000f8ff8ff */
[----:B------:R-:W-:Y:S01]  /*1f10*/  LEA.HI R55, R32, UR4, RZ, 0x1f ;  /* 0x0000000420377c11 */ /* 0x000fe2000f8ff8ff */
[C---:B------:R-:W-:Y:S01]  /*1f20*/  IMAD R32, R12.reuse, 0x4, R47 ;  /* 0x000000040c207824 */ /* 0x040fe200078e022f */
[----:B------:R-:W-:Y:S01]  /*1f30*/  STS [R14+0x280], R33 ;  /* 0x000280210e007388 */ /* 0x000fe20000000800 */
[C---:B------:R-:W-:Y:S02]  /*1f40*/  IMAD R47, R12.reuse, 0x4, R31 ;  /* 0x000000040c2f7824 */ /* 0x040fe400078e021f */
[C---:B------:R-:W-:Y:S01]  /*1f50*/  IMAD R48, R12.reuse, 0x4, R49 ;  /* 0x000000040c307824 */ /* 0x040fe200078e0231 */
[----:B------:R-:W-:Y:S01]  /*1f60*/  STS [R27+0x300], R34 ;  /* 0x000300221b007388 */ /* 0x000fe20000000800 */
[C---:B------:R-:W-:Y:S02]  /*1f70*/  IMAD R51, R12.reuse, 0x4, R51 ;  /* 0x000000040c337824 */ /* 0x040fe400078e0233 */
[C---:B------:R-:W-:Y:S01]  /*1f80*/  IMAD R50, R12.reuse, 0x4, R53 ;  /* 0x000000040c327824 */ /* 0x040fe200078e0235 */
[----:B------:R-:W-:Y:S01]  /*1f90*/  STS [R24+0x380], R35 ;  /* 0x0003802318007388 */ /* 0x000fe20000000800 */
[----:B------:R-:W-:-:S03]  /*1fa0*/  IMAD R55, R12, 0x4, R55 ;  /* 0x000000040c377824 */ /* 0x000fc600078e0237 */
[----:B------:R-:W-:Y:S01]  /*1fb0*/  STS [R29+0x400], R16 ;  /* 0x000400101d007388 */ /* 0x000fe20000000800 */
[----:B------:R-:W-:-:S03]  /*1fc0*/  IMAD R52, R12, 0x4, R57 ;  /* 0x000000040c347824 */ /* 0x000fc600078e0239 */
[----:B------:R1:W-:Y:S04]  /*1fd0*/  STS [R32+0x480], R17 ;  /* 0x0004801120007388 */ /* 0x0003e80000000800 */
[----:B------:R2:W-:Y:S04]  /*1fe0*/  STS [R47+0x500], R18 ;  /* 0x000500122f007388 */ /* 0x0005e80000000800 */
[----:B------:R3:W-:Y:S01]  /*1ff0*/  STS [R48+0x580], R19 ;  /* 0x0005801330007388 */ /* 0x0007e20000000800 */
[----:B------:R-:W-:Y:S01]  /*2000*/  LOP3.LUT R13, R13, 0x3fc, RZ, 0xc0, !PT ;  /* 0x000003fc0d0d7812 */ /* 0x000fe200078ec0ff */
[----:B------:R-:W-:Y:S01]  /*2010*/  IMAD.SHL.U32 R8, R8, 0x2, RZ ;  /* 0x0000000208087824 */ /* 0x000fe200078e00ff */
[----:B-1----:R-:W1:Y:S01]  /*2020*/  LDC.64 R16, c[0x0][0x218] ;  /* 0x00008600ff107b82 */ /* 0x002e620000000a00 */
[----:B------:R-:W-:Y:S04]  /*2030*/  STS [R51+0x600], R20 ;  /* 0x0006001433007388 */ /* 0x000fe80000000800 */
[----:B------:R-:W-:Y:S04]  /*2040*/  STS [R50+0x680], R21 ;  /* 0x0006801532007388 */ /* 0x000fe80000000800 */
[----:B------:R-:W-:Y:S04]  /*2050*/  STS [R55+0x700], R22 ;  /* 0x0007001637007388 */ /* 0x000fe80000000800 */
[----:B------:R-:W-:Y:S01]  /*2060*/  STS [R52+0x780], R23 ;  /* 0x0007801734007388 */ /* 0x000fe20000000800 */
[----:B------:R-:W-:-:S02]  /*2070*/  LOP3.LUT R12, R13, 0x400, RZ, 0xfc, !PT ;  /* 0x000004000d0c7812 */ /* 0x000fc400078efcff */
[C---:B------:R-:W-:Y:S02]  /*2080*/  LOP3.LUT R15, R13.reuse, 0x800, RZ, 0xfc, !PT ;  /* 0x000008000d0f7812 */ /* 0x040fe400078efcff */
[----:B------:R-:W-:Y:S02]  /*2090*/  LOP3.LUT R25, R13, 0xc00, RZ, 0xfc, !PT ;  /* 0x00000c000d197812 */ /* 0x000fe400078efcff */
[----:B------:R-:W-:Y:S02]  /*20a0*/  SHF.R.U32.HI R12, RZ, 0x1, R12 ;  /* 0x00000001ff0c7819 */ /* 0x000fe4000001160c */
[----:B------:R-:W-:Y:S02]  /*20b0*/  SHF.R.U32.HI R15, RZ, 0x1, R15 ;  /* 0x00000001ff0f7819 */ /* 0x000fe4000001160f */
[----:B------:R-:W-:Y:S02]  /*20c0*/  SHF.R.U32.HI R25, RZ, 0x1, R25 ;  /* 0x00000001ff197819 */ /* 0x000fe40000011619 */
[----:B------:R-:W-:-:S02]  /*20d0*/  LOP3.LUT R8, R8, 0x1f0, RZ, 0xc0, !PT ;  /* 0x000001f008087812 */ /* 0x000fc400078ec0ff */
[----:B------:R-:W-:Y:S02]  /*20e0*/  LOP3.LUT R12, R12, 0x3f0, RZ, 0xc0, !PT ;  /* 0x000003f00c0c7812 */ /* 0x000fe400078ec0ff */
[----:B------:R-:W-:Y:S01]  /*20f0*/  LOP3.LUT R15, R15, 0x5f0, RZ, 0xc0, !PT ;  /* 0x000005f00f0f7812 */ /* 0x000fe200078ec0ff */
[----:B------:R-:W-:Y:S01]  /*2100*/  VIADD R8, R8, UR4 ;  /* 0x0000000408087c36 */ /* 0x000fe20008000000 */
[----:B------:R-:W-:Y:S01]  /*2110*/  LOP3.LUT R25, R25, 0x7f0, RZ, 0xc0, !PT ;  /* 0x000007f019197812 */ /* 0x000fe200078ec0ff */
[----:B------:R-:W-:Y:S02]  /*2120*/  VIADD R12, R12, UR4 ;  /* 0x000000040c0c7c36 */ /* 0x000fe40008000000 */
[----:B------:R-:W-:Y:S02]  /*2130*/  VIADD R14, R15, UR4 ;  /* 0x000000040f0e7c36 */ /* 0x000fe40008000000 */
[----:B------:R-:W-:Y:S01]  /*2140*/  VIADD R26, R25, UR4 ;  /* 0x00000004191a7c36 */ /* 0x000fe20008000000 */
[----:B------:R-:W-:Y:S01]  /*2150*/  ISETP.NE.AND P4, PT, R70, RZ, PT ;  /* 0x000000ff4600720c */ /* 0x000fe20003f85270 */
[C---:B------:R-:W-:Y:S01]  /*2160*/  IMAD R8, R13.reuse, 0x4, R8 ;  /* 0x000000040d087824 */ /* 0x040fe200078e0208 */
[----:B------:R-:W-:Y:S01]  /*2170*/  ISETP.NE.AND P1, PT, R74, RZ, PT ;  /* 0x000000ff4a00720c */ /* 0x000fe20003f25270 */
[C---:B------:R-:W-:Y:S01]  /*2180*/  IMAD R25, R13.reuse, 0x4, R12 ;  /* 0x000000040d197824 */ /* 0x040fe200078e020c */
[----:B--2---:R-:W-:Y:S01]  /*2190*/  LOP3.LUT R47, R2, R7, RZ, 0xfc, !PT ;  /* 0x00000007022f7212 */ /* 0x004fe200078efcff */
[C---:B------:R-:W-:Y:S01]  /*21a0*/  IMAD R28, R13.reuse, 0x4, R14 ;  /* 0x000000040d1c7824 */ /* 0x040fe200078e020e */
[----:B------:R-:W-:Y:S01]  /*21b0*/  BAR.SYNC.DEFER_BLOCKING 0x0 ;  /* 0x0000000000007b1d */ /* 0x000fe20000010000 */
[----:B------:R-:W-:Y:S01]  /*21c0*/  IMAD R33, R13, 0x4, R26 ;  /* 0x000000040d217824 */ /* 0x000fe200078e021a */
[----:B------:R-:W-:-:S02]  /*21d0*/  ISETP.NE.AND P2, PT, R75, RZ, PT ;  /* 0x000000ff4b00720c */ /* 0x000fc40003f45270 */
[----:B---3--:R-:W-:Y:S02]  /*21e0*/  LOP3.LUT R19, R2, 0x20, R7, 0xfe, !PT ;  /* 0x0000002002137812 */ /* 0x008fe400078efe07 */
[----:B------:R-:W-:Y:S02]  /*21f0*/  LOP3.LUT R49, R2, 0x40, R7, 0xfe, !PT ;  /* 0x0000004002317812 */ /* 0x000fe400078efe07 */
[----:B------:R-:W-:Y:S01]  /*2200*/  SEL R5, R5, 0x3, P3 ;  /* 0x0000000305057807 */ /* 0x000fe20001800000 */
[----:B------:R-:W-:Y:S01]  /*2210*/  IMAD R18, R0, 0x80, R9 ;  /* 0x0000008000127824 */ /* 0x000fe200078e0209 */
[----:B------:R-:W-:Y:S01]  /*2220*/  ISETP.NE.AND P6, PT, R65, RZ, PT ;  /* 0x000000ff4100720c */ /* 0x000fe20003fc5270 */
[----:B------:R-:W-:Y:S01]  /*2230*/  ULDC.64 UR4, c[0x0][0x220] ;  /* 0x0000880000047ab9 */ /* 0x000fe20000000a00 */
[----:B------:R-:W2:Y:S04]  /*2240*/  LDS.128 R12, [R8] ;  /* 0x00000000080c7984 */ /* 0x000ea80000000c00 */
[----:B------:R-:W3:Y:S04]  /*2250*/  LDS.128 R24, [R25+0x1000] ;  /* 0x0010000019187984 */ /* 0x000ee80000000c00 */
[----:B------:R-:W4:Y:S04]  /*2260*/  LDS.128 R28, [R28+0x2000] ;  /* 0x002000001c1c7984 */ /* 0x000f280000000c00 */
[----:B------:R-:W5:Y:S01]  /*2270*/  LDS.128 R32, [R33+0x3000] ;  /* 0x0030000021207984 */ /* 0x000f620000000c00 */
[----:B------:R-:W-:-:S02]  /*2280*/  SEL R42, R62, 0x3, P4 ;  /* 0x000000033e2a7807 */ /* 0x000fc40002000000 */
[----:B------:R-:W-:Y:S02]  /*2290*/  SEL R3, R3, 0x3, P1 ;  /* 0x0000000303037807 */ /* 0x000fe40000800000 */
[----:B------:R-:W-:Y:S02]  /*22a0*/  ISETP.NE.AND P4, PT, R60, RZ, PT ;  /* 0x000000ff3c00720c */ /* 0x000fe40003f85270 */
[C---:B------:R-:W-:Y:S02]  /*22b0*/  ISETP.GE.AND P1, PT, R47.reuse, 0x80, PT ;  /* 0x000000802f00780c */ /* 0x040fe40003f26270 */
[----:B------:R-:W-:Y:S02]  /*22c0*/  LOP3.LUT R7, R2, 0x60, R7, 0xfe, !PT ;  /* 0x0000006002077812 */ /* 0x000fe400078efe07 */
[----:B------:R-:W-:Y:S01]  /*22d0*/  SEL R4, R4, 0x3, P2 ;  /* 0x0000000304047807 */ /* 0x000fe20001000000 */
[----:B------:R-:W-:Y:S01]  /*22e0*/  IMAD R47, R47, 0x100, R10 ;  /* 0x000001002f2f7824 */ /* 0x000fe200078e020a */
[----:B------:R-:W-:-:S02]  /*22f0*/  ISETP.GE.AND P2, PT, R19, 0x80, PT ;  /* 0x000000801300780c */ /* 0x000fc40003f46270 */
[----:B------:R-:W-:Y:S02]  /*2300*/  ISETP.GE.AND P3, PT, R49, 0x80, PT ;  /* 0x000000803100780c */ /* 0x000fe40003f66270 */
[----:B------:R-:W-:Y:S02]  /*2310*/  SEL R6, R6, 0x3, P4 ;  /* 0x0000000306067807 */ /* 0x000fe40002000000 */
[----:B------:R-:W-:Y:S01]  /*2320*/  ISETP.GE.AND P4, PT, R7, 0x80, PT ;  /* 0x000000800700780c */ /* 0x000fe20003f86270 */
[----:B------:R-:W-:Y:S01]  /*2330*/  IMAD R19, R19, 0x100, R10 ;  /* 0x0000010013137824 */ /* 0x000fe200078e020a */
[----:B------:R-:W-:Y:S01]  /*2340*/  PRMT R0, R3, 0x3340, R4 ;  /* 0x0000334003007816 */ /* 0x000fe20000000004 */
[----:B------:R-:W-:Y:S01]  /*2350*/  IMAD R49, R49, 0x100, R10 ;  /* 0x0000010031317824 */ /* 0x000fe200078e020a */
[----:B------:R-:W-:Y:S01]  /*2360*/  ISETP.NE.AND P5, PT, R64, RZ, PT ;  /* 0x000000ff4000720c */ /* 0x000fe20003fa5270 */
[----:B-1----:R-:W-:-:S04]  /*2370*/  IMAD.WIDE R2, R47, 0x4, R16 ;  /* 0x000000042f027825 */ /* 0x002fc800078e0210 */
[----:B------:R-:W-:Y:S01]  /*2380*/  IMAD R9, R7, 0x100, R10 ;  /* 0x0000010007097824 */ /* 0x000fe200078e020a */
[----:B------:R-:W-:Y:S01]  /*2390*/  PRMT R10, R5, 0x3340, R6 ;  /* 0x00003340050a7816 */ /* 0x000fe20000000006 */
[--C-:B------:R-:W-:Y:S01]  /*23a0*/  IMAD.WIDE R4, R19, 0x4, R16.reuse ;  /* 0x0000000413047825 */ /* 0x100fe200078e0210 */
[----:B------:R-:W-:Y:S01]  /*23b0*/  SEL R11, R11, 0x3, P5 ;  /* 0x000000030b0b7807 */ /* 0x000fe20002800000 */
[----:B--2---:R1:W-:Y:S01]  /*23c0*/  @!P1 STG.E.128 desc[UR6][R2.64], R12 ;  /* 0x0000000c02009986 */ /* 0x0043e2000c101d06 */
[----:B------:R-:W-:Y:S01]  /*23d0*/  SEL R36, R36, 0x3, P6 ;  /* 0x0000000324247807 */ /* 0x000fe20003000000 */
[----:B------:R-:W-:Y:S01]  /*23e0*/  IMAD.WIDE R6, R49, 0x4, R16 ;  /* 0x0000000431067825 */ /* 0x000fe200078e0210 */
[----:B------:R-:W-:-:S03]  /*23f0*/  IADD3 R8, P1, R18, UR4, RZ ;  /* 0x0000000412087c10 */ /* 0x000fc6000ff3e0ff */
[----:B------:R-:W-:Y:S01]  /*2400*/  IMAD.WIDE R16, R9, 0x4, R16 ;  /* 0x0000000409107825 */ /* 0x000fe200078e0210 */
[----:B---3--:R1:W-:Y:S01]  /*2410*/  @!P2 STG.E.128 desc[UR6][R4.64], R24 ;  /* 0x000000180400a986 */ /* 0x0083e2000c101d06 */
[----:B------:R-:W-:Y:S02]  /*2420*/  PRMT R38, R37, 0x3340, R38 ;  /* 0x0000334025267816 */ /* 0x000fe40000000026 */
[----:B------:R-:W-:Y:S01]  /*2430*/  PRMT R39, R39, 0x3340, R40 ;  /* 0x0000334027277816 */ /* 0x000fe20000000028 */
[----:B----4-:R1:W-:Y:S01]  /*2440*/  @!P3 STG.E.128 desc[UR6][R6.64], R28 ;  /* 0x0000001c0600b986 */ /* 0x0103e2000c101d06 */
[----:B------:R-:W-:Y:S02]  /*2450*/  PRMT R42, R41, 0x3340, R42 ;  /* 0x00003340292a7816 */ /* 0x000fe4000000002a */
[----:B------:R-:W-:Y:S01]  /*2460*/  PRMT R43, R43, 0x3340, R44 ;  /* 0x000033402b2b7816 */ /* 0x000fe2000000002c */
[----:B-----5:R1:W-:Y:S01]  /*2470*/  @!P4 STG.E.128 desc[UR6][R16.64], R32 ;  /* 0x000000201000c986 */ /* 0x0203e2000c101d06 */
[----:B------:R-:W-:-:S02]  /*2480*/  PRMT R45, R45, 0x3340, R46 ;  /* 0x000033402d2d7816 */ /* 0x000fc4000000002e */
[----:B------:R-:W-:Y:S02]  /*2490*/  PRMT R11, R11, 0x3340, R36 ;  /* 0x000033400b0b7816 */ /* 0x000fe40000000024 */
[----:B------:R-:W-:Y:S02]  /*24a0*/  LEA.HI.X.SX32 R9, R18, UR5, 0x1, P1 ;  /* 0x0000000512097c11 */ /* 0x000fe400088f0eff */
[----:B------:R-:W-:Y:S02]  /*24b0*/  PRMT R20, R38, 0x5410, R39 ;  /* 0x0000541026147816 */ /* 0x000fe40000000027 */
[----:B------:R-:W-:Y:S02]  /*24c0*/  PRMT R21, R42, 0x5410, R43 ;  /* 0x000054102a157816 */ /* 0x000fe4000000002b */
[----:B------:R-:W-:Y:S02]  /*24d0*/  PRMT R22, R45, 0x5410, R0 ;  /* 0x000054102d167816 */ /* 0x000fe40000000000 */
[----:B------:R-:W-:Y:S01]  /*24e0*/  PRMT R23, R10, 0x5410, R11 ;  /* 0x000054100a177816 */ /* 0x000fe2000000000b */
[----:B------:R-:W-:Y:S06]  /*24f0*/  @P0 EXIT ;  /* 0x000000000000094d */ /* 0x000fec0003800000 */
[----:B------:R-:W-:Y:S01]  /*2500*/  STG.E.128 desc[UR6][R8.64], R20 ;  /* 0x0000001408007986 */ /* 0x000fe2000c101d06 */
[----:B------:R-:W-:Y:S05]  /*2510*/  EXIT ;  /* 0x000000000000794d */ /* 0x000fea0003800000 */
.L_x_0:
[----:B------:R-:W-:-:S00]  /*2520*/  BRA `(.L_x_0) ;  /* 0xfffffffc00fc7947 */ /* 0x000fc0000383ffff */
[----:B------:R-:W-:-:S00]  /*2530*/  NOP ;  /* 0x0000000000007918 */ /* 0x000fc00000000000 */
        /* <DEDUP_REMOVED lines=12> */
.L_x_1:


//--------------------- .nv.shared.triton_poi_fused_max_pool2d_with_indices_4 --------------------------
	.section	.nv.shared.triton_poi_fused_max_pool2d_with_indices_4,"aw",@nobits
	.sectionflags	@""
	.align	16
	.zero		1024


//--------------------- .nv.constant0.triton_poi_fused_max_pool2d_with_indices_4 --------------------------
	.section	.nv.constant0.triton_poi_fused_max_pool2d_with_indices_4,"a",@progbits
	.sectionflags	@""
	.align	4
.nv.constant0.triton_poi_fused_max_pool2d_with_indices_4:
	.zero		560
